//
// Generated by NVIDIA NVVM Compiler
//
// Compiler Build ID: CL-36424714
// Cuda compilation tools, release 13.0, V13.0.88
// Based on NVVM 20.0.0
//

.version 9.0
.target sm_100
.address_size 64

	// .globl	kernel_gpu3

.visible .entry kernel_gpu3(
	.param .u32 kernel_gpu3_param_0,
	.param .u32 kernel_gpu3_param_1,
	.param .u32 kernel_gpu3_param_2,
	.param .u64 .ptr .align 1 kernel_gpu3_param_3,
	.param .u64 .ptr .align 1 kernel_gpu3_param_4,
	.param .u64 .ptr .align 1 kernel_gpu3_param_5
)
{
	.reg .pred 	%p<13>;
	.reg .b32 	%r<51>;
	.reg .b64 	%rd<72>;
	.reg .b64 	%fd<114>;

	ld.param.u32 	%r23, [kernel_gpu3_param_0];
	ld.param.u32 	%r21, [kernel_gpu3_param_1];
	ld.param.u32 	%r22, [kernel_gpu3_param_2];
	ld.param.u64 	%rd7, [kernel_gpu3_param_3];
	ld.param.u64 	%rd8, [kernel_gpu3_param_4];
	cvta.to.global.u64 	%rd1, %rd7;
	cvta.to.global.u64 	%rd2, %rd8;
	mov.u32 	%r24, %ctaid.y;
	mov.u32 	%r25, %ntid.y;
	mov.u32 	%r26, %tid.y;
	mad.lo.s32 	%r27, %r24, %r25, %r26;
	mov.u32 	%r28, %ctaid.x;
	mov.u32 	%r29, %ntid.x;
	mov.u32 	%r30, %tid.x;
	mad.lo.s32 	%r1, %r28, %r29, %r30;
	shl.b32 	%r2, %r27, 1;
	setp.ge.s32 	%p1, %r2, %r23;
	setp.ge.s32 	%p2, %r1, %r21;
	or.pred  	%p3, %p1, %p2;
	@%p3 bra 	$L__BB0_14;
	setp.lt.s32 	%p4, %r22, 1;
	mov.f64 	%fd112, 0d0000000000000000;
	mov.f64 	%fd113, %fd112;
	@%p4 bra 	$L__BB0_13;
	mul.lo.s32 	%r3, %r22, %r2;
	add.s32 	%r4, %r3, %r22;
	and.b32  	%r5, %r22, 7;
	setp.lt.u32 	%p5, %r22, 8;
	mov.f64 	%fd113, 0d0000000000000000;
	mov.b32 	%r49, 0;
	mov.f64 	%fd112, %fd113;
	@%p5 bra 	$L__BB0_5;
	and.b32  	%r32, %r22, 2147483640;
	neg.s32 	%r47, %r32;
	mad.lo.s32 	%r46, %r22, %r2, %r22;
	mul.wide.u32 	%rd9, %r3, 8;
	add.s64 	%rd10, %rd9, %rd1;
	add.s64 	%rd71, %rd10, 32;
	mov.f64 	%fd113, 0d0000000000000000;
	mul.wide.s32 	%rd15, %r21, 8;
	mov.u32 	%r45, %r1;
$L__BB0_4:
	.pragma "nounroll";
	and.b32  	%r49, %r22, 2147483640;
	mul.wide.s32 	%rd11, %r45, 8;
	add.s64 	%rd12, %rd2, %rd11;
	ld.global.f64 	%fd29, [%rd12];
	ld.global.f64 	%fd30, [%rd71+-32];
	fma.rn.f64 	%fd31, %fd29, %fd30, %fd112;
	mul.wide.u32 	%rd13, %r46, 8;
	add.s64 	%rd14, %rd1, %rd13;
	ld.global.f64 	%fd32, [%rd14];
	fma.rn.f64 	%fd33, %fd29, %fd32, %fd113;
	add.s64 	%rd16, %rd12, %rd15;
	ld.global.f64 	%fd34, [%rd16];
	ld.global.f64 	%fd35, [%rd71+-24];
	fma.rn.f64 	%fd36, %fd34, %fd35, %fd31;
	ld.global.f64 	%fd37, [%rd14+8];
	fma.rn.f64 	%fd38, %fd34, %fd37, %fd33;
	add.s64 	%rd17, %rd16, %rd15;
	ld.global.f64 	%fd39, [%rd17];
	ld.global.f64 	%fd40, [%rd71+-16];
	fma.rn.f64 	%fd41, %fd39, %fd40, %fd36;
	ld.global.f64 	%fd42, [%rd14+16];
	fma.rn.f64 	%fd43, %fd39, %fd42, %fd38;
	add.s64 	%rd18, %rd17, %rd15;
	ld.global.f64 	%fd44, [%rd18];
	ld.global.f64 	%fd45, [%rd71+-8];
	fma.rn.f64 	%fd46, %fd44, %fd45, %fd41;
	ld.global.f64 	%fd47, [%rd14+24];
	fma.rn.f64 	%fd48, %fd44, %fd47, %fd43;
	add.s64 	%rd19, %rd18, %rd15;
	ld.global.f64 	%fd49, [%rd19];
	ld.global.f64 	%fd50, [%rd71];
	fma.rn.f64 	%fd51, %fd49, %fd50, %fd46;
	ld.global.f64 	%fd52, [%rd14+32];
	fma.rn.f64 	%fd53, %fd49, %fd52, %fd48;
	add.s64 	%rd20, %rd19, %rd15;
	ld.global.f64 	%fd54, [%rd20];
	ld.global.f64 	%fd55, [%rd71+8];
	fma.rn.f64 	%fd56, %fd54, %fd55, %fd51;
	ld.global.f64 	%fd57, [%rd14+40];
	fma.rn.f64 	%fd58, %fd54, %fd57, %fd53;
	add.s64 	%rd21, %rd20, %rd15;
	ld.global.f64 	%fd59, [%rd21];
	ld.global.f64 	%fd60, [%rd71+16];
	fma.rn.f64 	%fd61, %fd59, %fd60, %fd56;
	ld.global.f64 	%fd62, [%rd14+48];
	fma.rn.f64 	%fd63, %fd59, %fd62, %fd58;
	add.s64 	%rd22, %rd21, %rd15;
	ld.global.f64 	%fd64, [%rd22];
	ld.global.f64 	%fd65, [%rd71+24];
	fma.rn.f64 	%fd112, %fd64, %fd65, %fd61;
	ld.global.f64 	%fd66, [%rd14+56];
	fma.rn.f64 	%fd113, %fd64, %fd66, %fd63;
	add.s32 	%r47, %r47, 8;
	add.s32 	%r46, %r46, 8;
	shl.b32 	%r33, %r21, 3;
	add.s32 	%r45, %r45, %r33;
	add.s64 	%rd71, %rd71, 64;
	setp.ne.s32 	%p6, %r47, 0;
	@%p6 bra 	$L__BB0_4;
$L__BB0_5:
	setp.eq.s32 	%p7, %r5, 0;
	@%p7 bra 	$L__BB0_13;
	and.b32  	%r16, %r22, 3;
	setp.lt.u32 	%p8, %r5, 4;
	@%p8 bra 	$L__BB0_8;
	mad.lo.s32 	%r34, %r49, %r21, %r1;
	mul.wide.s32 	%rd23, %r34, 8;
	add.s64 	%rd24, %rd2, %rd23;
	ld.global.f64 	%fd68, [%rd24];
	add.s32 	%r35, %r49, %r3;
	mul.wide.u32 	%rd25, %r35, 8;
	add.s64 	%rd26, %rd1, %rd25;
	ld.global.f64 	%fd69, [%rd26];
	fma.rn.f64 	%fd70, %fd68, %fd69, %fd112;
	add.s32 	%r36, %r35, %r22;
	mul.wide.u32 	%rd27, %r36, 8;
	add.s64 	%rd28, %rd1, %rd27;
	ld.global.f64 	%fd71, [%rd28];
	fma.rn.f64 	%fd72, %fd68, %fd71, %fd113;
	mul.wide.s32 	%rd29, %r21, 8;
	add.s64 	%rd30, %rd24, %rd29;
	ld.global.f64 	%fd73, [%rd30];
	cvt.u64.u32 	%rd31, %r3;
	cvt.u64.u32 	%rd32, %r49;
	add.s64 	%rd33, %rd32, %rd31;
	shl.b64 	%rd34, %rd33, 3;
	add.s64 	%rd35, %rd1, %rd34;
	ld.global.f64 	%fd74, [%rd35+8];
	fma.rn.f64 	%fd75, %fd73, %fd74, %fd70;
	cvt.u64.u32 	%rd36, %r4;
	add.s64 	%rd37, %rd32, %rd36;
	shl.b64 	%rd38, %rd37, 3;
	add.s64 	%rd39, %rd1, %rd38;
	ld.global.f64 	%fd76, [%rd39+8];
	fma.rn.f64 	%fd77, %fd73, %fd76, %fd72;
	add.s64 	%rd40, %rd30, %rd29;
	ld.global.f64 	%fd78, [%rd40];
	ld.global.f64 	%fd79, [%rd35+16];
	fma.rn.f64 	%fd80, %fd78, %fd79, %fd75;
	ld.global.f64 	%fd81, [%rd39+16];
	fma.rn.f64 	%fd82, %fd78, %fd81, %fd77;
	add.s64 	%rd41, %rd40, %rd29;
	ld.global.f64 	%fd83, [%rd41];
	ld.global.f64 	%fd84, [%rd35+24];
	fma.rn.f64 	%fd112, %fd83, %fd84, %fd80;
	ld.global.f64 	%fd85, [%rd39+24];
	fma.rn.f64 	%fd113, %fd83, %fd85, %fd82;
	add.s32 	%r49, %r49, 4;
$L__BB0_8:
	setp.eq.s32 	%p9, %r16, 0;
	@%p9 bra 	$L__BB0_13;
	setp.eq.s32 	%p10, %r16, 1;
	@%p10 bra 	$L__BB0_11;
	mad.lo.s32 	%r37, %r49, %r21, %r1;
	mul.wide.s32 	%rd42, %r37, 8;
	add.s64 	%rd43, %rd2, %rd42;
	ld.global.f64 	%fd87, [%rd43];
	add.s32 	%r38, %r49, %r3;
	mul.wide.u32 	%rd44, %r38, 8;
	add.s64 	%rd45, %rd1, %rd44;
	ld.global.f64 	%fd88, [%rd45];
	fma.rn.f64 	%fd89, %fd87, %fd88, %fd112;
	add.s32 	%r39, %r38, %r22;
	mul.wide.u32 	%rd46, %r39, 8;
	add.s64 	%rd47, %rd1, %rd46;
	ld.global.f64 	%fd90, [%rd47];
	fma.rn.f64 	%fd91, %fd87, %fd90, %fd113;
	mul.wide.s32 	%rd48, %r21, 8;
	add.s64 	%rd49, %rd43, %rd48;
	ld.global.f64 	%fd92, [%rd49];
	cvt.u64.u32 	%rd50, %r3;
	cvt.u64.u32 	%rd51, %r49;
	add.s64 	%rd52, %rd51, %rd50;
	shl.b64 	%rd53, %rd52, 3;
	add.s64 	%rd54, %rd1, %rd53;
	ld.global.f64 	%fd93, [%rd54+8];
	fma.rn.f64 	%fd112, %fd92, %fd93, %fd89;
	cvt.u64.u32 	%rd55, %r4;
	add.s64 	%rd56, %rd51, %rd55;
	shl.b64 	%rd57, %rd56, 3;
	add.s64 	%rd58, %rd1, %rd57;
	ld.global.f64 	%fd94, [%rd58+8];
	fma.rn.f64 	%fd113, %fd92, %fd94, %fd91;
	add.s32 	%r49, %r49, 2;
$L__BB0_11:
	and.b32  	%r40, %r22, 1;
	setp.eq.b32 	%p11, %r40, 1;
	not.pred 	%p12, %p11;
	@%p12 bra 	$L__BB0_13;
	mad.lo.s32 	%r41, %r49, %r21, %r1;
	mul.wide.s32 	%rd59, %r41, 8;
	add.s64 	%rd60, %rd2, %rd59;
	ld.global.f64 	%fd95, [%rd60];
	add.s32 	%r42, %r49, %r3;
	mul.wide.u32 	%rd61, %r42, 8;
	add.s64 	%rd62, %rd1, %rd61;
	ld.global.f64 	%fd96, [%rd62];
	fma.rn.f64 	%fd112, %fd95, %fd96, %fd112;
	add.s32 	%r43, %r42, %r22;
	mul.wide.u32 	%rd63, %r43, 8;
	add.s64 	%rd64, %rd1, %rd63;
	ld.global.f64 	%fd97, [%rd64];
	fma.rn.f64 	%fd113, %fd95, %fd97, %fd113;
$L__BB0_13:
	ld.param.u64 	%rd70, [kernel_gpu3_param_5];
	mad.lo.s32 	%r44, %r2, %r21, %r1;
	cvta.to.global.u64 	%rd65, %rd70;
	mul.wide.s32 	%rd66, %r44, 8;
	add.s64 	%rd67, %rd65, %rd66;
	st.global.f64 	[%rd67], %fd112;
	mul.wide.s32 	%rd68, %r21, 8;
	add.s64 	%rd69, %rd67, %rd68;
	st.global.f64 	[%rd69], %fd113;
$L__BB0_14:
	ret;

}


// ===== COMPILED SASS (sm_100) =====

	.target	sm_100

	.elftype	@"ET_EXEC"


//--------------------- .note.nv.tkinfo           --------------------------
	.section	.note.nv.tkinfo,"",@"SHT_NOTE"
	.sectionflags	@"SHF_NOTE_NV_TKINFO"
	.tkinfo
        /*0018*/ 	.word	0x00000002
        /*0030*/ 	.string	""
        /*0030*/ 	.string	"ptxas"
        /*0030*/ 	.string	"Cuda compilation tools, release 13.0, V13.0.88"
        /*0030*/ 	.string	"Build cuda_13.0.r13.0/compiler.36424714_0"
        /*0030*/ 	.string	"-arch sm_100 -m 64 "



//--------------------- .note.nv.cuinfo           --------------------------
	.section	.note.nv.cuinfo,"",@"SHT_NOTE"
	.sectionflags	@"SHF_NOTE_NV_CUINFO"
        /*0018*/ 	.short	0x0002
        /*001a*/ 	.short	0x0064
        /*001c*/ 	.short	0x0082
	.zero		2


//--------------------- .nv.info                  --------------------------
	.section	.nv.info,"",@"SHT_CUDA_INFO"
	.align	4


	//----- nvinfo : EIATTR_REGCOUNT
	.align		4
        /*0000*/ 	.byte	0x04, 0x2f
        /*0002*/ 	.short	(.L_1 - .L_0)
	.align		4
.L_0:
        /*0004*/ 	.word	index@(kernel_gpu3)
        /*0008*/ 	.word	0x00000028


	//----- nvinfo : EIATTR_FRAME_SIZE
	.align		4
.L_1:
        /*000c*/ 	.byte	0x04, 0x11
        /*000e*/ 	.short	(.L_3 - .L_2)
	.align		4
.L_2:
        /*0010*/ 	.word	index@(kernel_gpu3)
        /*0014*/ 	.word	0x00000000


	//----- nvinfo : EIATTR_MIN_STACK_SIZE
	.align		4
.L_3:
        /*0018*/ 	.byte	0x04, 0x12
        /*001a*/ 	.short	(.L_5 - .L_4)
	.align		4
.L_4:
        /*001c*/ 	.word	index@(kernel_gpu3)
        /*0020*/ 	.word	0x00000000
.L_5:


//--------------------- .nv.compat                --------------------------
	.section	.nv.compat,"",@"SHT_CUDA_COMPAT_INFO"
	.align	4
        /*0000*/ 	.byte	0x02, 0x09, 0x00, 0x00, 0x02, 0x02, 0x01, 0x00, 0x02, 0x05, 0x05, 0x00, 0x03, 0x07, 0x01, 0x01
        /*0010*/ 	.byte	0x02, 0x03, 0x00, 0x00, 0x02, 0x06, 0x01, 0x00, 0x04, 0x0b, 0x08, 0x00, 0x01, 0x00, 0x00, 0x00
        /*0020*/ 	.byte	0x00, 0x00, 0x00, 0x00


//--------------------- .nv.info.kernel_gpu3      --------------------------
	.section	.nv.info.kernel_gpu3,"",@"SHT_CUDA_INFO"
	.sectionflags	@""
	.align	4


	//----- nvinfo : EIATTR_CUDA_API_VERSION
	.align		4
        /*0000*/ 	.byte	0x04, 0x37
        /*0002*/ 	.short	(.L_7 - .L_6)
.L_6:
        /*0004*/ 	.word	0x00000082


	//----- nvinfo : EIATTR_KPARAM_INFO
	.align		4
.L_7:
        /*0008*/ 	.byte	0x04, 0x17
        /*000a*/ 	.short	(.L_9 - .L_8)
.L_8:
        /*000c*/ 	.word	0x00000000
        /*0010*/ 	.short	0x0005
        /*0012*/ 	.short	0x0020
        /*0014*/ 	.byte	0x00, 0xf5, 0x21, 0x00


	//----- nvinfo : EIATTR_KPARAM_INFO
	.align		4
.L_9:
        /*0018*/ 	.byte	0x04, 0x17
        /*001a*/ 	.short	(.L_11 - .L_10)
.L_10:
        /*001c*/ 	.word	0x00000000
        /*0020*/ 	.short	0x0004
        /*0022*/ 	.short	0x0018
        /*0024*/ 	.byte	0x00, 0xf5, 0x21, 0x00


	//----- nvinfo : EIATTR_KPARAM_INFO
	.align		4
.L_11:
        /*0028*/ 	.byte	0x04, 0x17
        /*002a*/ 	.short	(.L_13 - .L_12)
.L_12:
        /*002c*/ 	.word	0x00000000
        /*0030*/ 	.short	0x0003
        /*0032*/ 	.short	0x0010
        /*0034*/ 	.byte	0x00, 0xf5, 0x21, 0x00


	//----- nvinfo : EIATTR_KPARAM_INFO
	.align		4
.L_13:
        /*0038*/ 	.byte	0x04, 0x17
        /*003a*/ 	.short	(.L_15 - .L_14)
.L_14:
        /*003c*/ 	.word	0x00000000
        /*0040*/ 	.short	0x0002
        /*0042*/ 	.short	0x0008
        /*0044*/ 	.byte	0x00, 0xf0, 0x11, 0x00


	//----- nvinfo : EIATTR_KPARAM_INFO
	.align		4
.L_15:
        /*0048*/ 	.byte	0x04, 0x17
        /*004a*/ 	.short	(.L_17 - .L_16)
.L_16:
        /*004c*/ 	.word	0x00000000
        /*0050*/ 	.short	0x0001
        /*0052*/ 	.short	0x0004
        /*0054*/ 	.byte	0x00, 0xf0, 0x11, 0x00


	//----- nvinfo : EIATTR_KPARAM_INFO
	.align		4
.L_17:
        /*0058*/ 	.byte	0x04, 0x17
        /*005a*/ 	.short	(.L_19 - .L_18)
.L_18:
        /*005c*/ 	.word	0x00000000
        /*0060*/ 	.short	0x0000
        /*0062*/ 	.short	0x0000
        /*0064*/ 	.byte	0x00, 0xf0, 0x11, 0x00


	//----- nvinfo : EIATTR_SPARSE_MMA_MASK
	.align		4
.L_19:
        /*0068*/ 	.byte	0x03, 0x50
        /*006a*/ 	.short	0x0000


	//----- nvinfo : EIATTR_MAXREG_COUNT
	.align		4
        /*006c*/ 	.byte	0x03, 0x1b
        /*006e*/ 	.short	0x00ff


	//----- nvinfo : EIATTR_MERCURY_ISA_VERSION
	.align		4
        /*0070*/ 	.byte	0x03, 0x5f
        /*0072*/ 	.short	0x0101


	//----- nvinfo : EIATTR_VRC_CTA_INIT_COUNT
	.align		4
        /*0074*/ 	.byte	0x02, 0x4a
	.zero		1
	.zero		1


	//----- nvinfo : EIATTR_EXIT_INSTR_OFFSETS
	.align		4
        /*0078*/ 	.byte	0x04, 0x1c
        /*007a*/ 	.short	(.L_21 - .L_20)


	//   ....[0]....
.L_20:
        /*007c*/ 	.word	0x000000d0


	//   ....[1]....
        /*0080*/ 	.word	0x00000c60


	//----- nvinfo : EIATTR_CBANK_PARAM_SIZE
	.align		4
.L_21:
        /*0084*/ 	.byte	0x03, 0x19
        /*0086*/ 	.short	0x0028


	//----- nvinfo : EIATTR_PARAM_CBANK
	.align		4
        /*0088*/ 	.byte	0x04, 0x0a
        /*008a*/ 	.short	(.L_23 - .L_22)
	.align		4
.L_22:
        /*008c*/ 	.word	index@(.nv.constant0.kernel_gpu3)
        /*0090*/ 	.short	0x0380
        /*0092*/ 	.short	0x0028


	//----- nvinfo : EIATTR_SW_WAR
	.align		4
.L_23:
        /*0094*/ 	.byte	0x04, 0x36
        /*0096*/ 	.short	(.L_25 - .L_24)
.L_24:
        /*0098*/ 	.word	0x00000008
.L_25:


//--------------------- .nv.callgraph             --------------------------
	.section	.nv.callgraph,"",@"SHT_CUDA_CALLGRAPH"
	.align	4
	.sectionentsize	8
	.align		4
        /*0000*/ 	.word	0x00000000
	.align		4
        /*0004*/ 	.word	0xffffffff
	.align		4
        /*0008*/ 	.word	0x00000000
	.align		4
        /*000c*/ 	.word	0xfffffffe
	.align		4
        /*0010*/ 	.word	0x00000000
	.align		4
        /*0014*/ 	.word	0xfffffffd
	.align		4
        /*0018*/ 	.word	0x00000000
	.align		4
        /*001c*/ 	.word	0xfffffffc


//--------------------- .text.kernel_gpu3         --------------------------
	.section	.text.kernel_gpu3,"ax",@progbits
	.align	128
        .global         kernel_gpu3
        .type           kernel_gpu3,@function
        .size           kernel_gpu3,(.L_x_6 - kernel_gpu3)
        .other          kernel_gpu3,@"STO_CUDA_ENTRY STV_DEFAULT"
kernel_gpu3:
.text.kernel_gpu3:
[----:B------:R-:W-:Y:S01]  /*0000*/  LDC R1, c[0x0][0x37c] ;  /* 0x0000df00ff017b82 */ /* 0x000fe20000000800 */
[----:B------:R-:W0:Y:S07]  /*0010*/  S2R R0, SR_TID.Y ;  /* 0x0000000000007919 */ /* 0x000e2e0000002200 */
[----:B------:R-:W0:Y:S01]  /*0020*/  S2UR UR4, SR_CTAID.Y ;  /* 0x00000000000479c3 */ /* 0x000e220000002600 */
[----:B------:R-:W1:Y:S07]  /*0030*/  S2R R7, SR_TID.X ;  /* 0x0000000000077919 */ /* 0x000e6e0000002100 */
[----:B------:R-:W0:Y:S08]  /*0040*/  LDC R3, c[0x0][0x364] ;  /* 0x0000d900ff037b82 */ /* 0x000e300000000800 */
[----:B------:R-:W1:Y:S08]  /*0050*/  S2UR UR5, SR_CTAID.X ;  /* 0x00000000000579c3 */ /* 0x000e700000002500 */
[----:B------:R-:W1:Y:S08]  /*0060*/  LDC R2, c[0x0][0x360] ;  /* 0x0000d800ff027b82 */ /* 0x000e700000000800 */
[----:B------:R-:W2:Y:S01]  /*0070*/  LDC.64 R4, c[0x0][0x380] ;  /* 0x0000e000ff047b82 */ /* 0x000ea20000000a00 */
[----:B0-----:R-:W-:-:S05]  /*0080*/  IMAD R3, R3, UR4, R0 ;  /* 0x0000000403037c24 */ /* 0x001fca000f8e0200 */
[----:B------:R-:W-:Y:S01]  /*0090*/  SHF.L.U32 R3, R3, 0x1, RZ ;  /* 0x0000000103037819 */ /* 0x000fe200000006ff */
[----:B-1----:R-:W-:-:S05]  /*00a0*/  IMAD R0, R2, UR5, R7 ;  /* 0x0000000502007c24 */ /* 0x002fca000f8e0207 */
[----:B--2---:R-:W-:-:S04]  /*00b0*/  ISETP.GE.AND P0, PT, R0, R5, PT ;  /* 0x000000050000720c */ /* 0x004fc80003f06270 */
[----:B------:R-:W-:-:S13]  /*00c0*/  ISETP.GE.OR P0, PT, R3, R4, P0 ;  /* 0x000000040300720c */ /* 0x000fda0000706670 */
[----:B------:R-:W-:Y:S05]  /*00d0*/  @P0 EXIT ;  /* 0x000000000000094d */ /* 0x000fea0003800000 */
[----:B------:R-:W0:Y:S01]  /*00e0*/  LDC R2, c[0x0][0x388] ;  /* 0x0000e200ff027b82 */ /* 0x000e220000000800 */
[----:B------:R-:W1:Y:S01]  /*00f0*/  LDCU.64 UR4, c[0x0][0x358] ;  /* 0x00006b00ff0477ac */ /* 0x000e620008000a00 */
[----:B------:R-:W-:Y:S02]  /*0100*/  CS2R R6, SRZ ;  /* 0x0000000000067805 */ /* 0x000fe4000001ff00 */
[----:B------:R-:W-:Y:S02]  /*0110*/  CS2R R28, SRZ ;  /* 0x00000000001c7805 */ /* 0x000fe4000001ff00 */
[----:B0-----:R-:W-:-:S13]  /*0120*/  ISETP.GE.AND P0, PT, R2, 0x1, PT ;  /* 0x000000010200780c */ /* 0x001fda0003f06270 */
[----:B-1----:R-:W-:Y:S05]  /*0130*/  @!P0 BRA `(.L_x_0) ;  /* 0x0000000800b08947 */ /* 0x002fea0003800000 */
[C---:B------:R-:W-:Y:S01]  /*0140*/  ISETP.GE.U32.AND P0, PT, R2.reuse, 0x8, PT ;  /* 0x000000080200780c */ /* 0x040fe20003f06070 */
[----:B------:R-:W-:Y:S02]  /*0150*/  IMAD R35, R3, R2, RZ ;  /* 0x0000000203237224 */ /* 0x000fe400078e02ff */
[----:B------:R-:W-:Y:S01]  /*0160*/  HFMA2 R4, -RZ, RZ, 0, 0 ;  /* 0x00000000ff047431 */ /* 0x000fe200000001ff */
[----:B------:R-:W-:Y:S02]  /*0170*/  LOP3.LUT R8, R2, 0x7, RZ, 0xc0, !PT ;  /* 0x0000000702087812 */ /* 0x000fe400078ec0ff */
[----:B------:R-:W-:Y:S02]  /*0180*/  CS2R R28, SRZ ;  /* 0x00000000001c7805 */ /* 0x000fe4000001ff00 */
[----:B------:R-:W-:Y:S01]  /*0190*/  CS2R R6, SRZ ;  /* 0x0000000000067805 */ /* 0x000fe2000001ff00 */
[----:B------:R-:W-:-:S04]  /*01a0*/  IMAD.IADD R37, R35, 0x1, R2 ;  /* 0x0000000123257824 */ /* 0x000fc800078e0202 */
[----:B------:R-:W-:Y:S05]  /*01b0*/  @!P0 BRA `(.L_x_1) ;  /* 0x0000000400148947 */ /* 0x000fea0003800000 */
[----:B------:R-:W0:Y:S01]  /*01c0*/  LDC.64 R12, c[0x0][0x390] ;  /* 0x0000e400ff0c7b82 */ /* 0x000e220000000a00 */
[----:B------:R-:W-:Y:S01]  /*01d0*/  LOP3.LUT R9, R2, 0x7ffffff8, RZ, 0xc0, !PT ;  /* 0x7ffffff802097812 */ /* 0x000fe200078ec0ff */
[----:B------:R-:W-:Y:S01]  /*01e0*/  IMAD R31, R3, R2, R2 ;  /* 0x00000002031f7224 */ /* 0x000fe200078e0202 */
[----:B------:R-:W-:Y:S01]  /*01f0*/  CS2R R28, SRZ ;  /* 0x00000000001c7805 */ /* 0x000fe2000001ff00 */
[----:B------:R-:W-:Y:S01]  /*0200*/  IMAD.MOV.U32 R30, RZ, RZ, R0 ;  /* 0x000000ffff1e7224 */ /* 0x000fe200078e0000 */
[----:B------:R-:W-:Y:S01]  /*0210*/  IADD3 R4, PT, PT, -R9, RZ, RZ ;  /* 0x000000ff09047210 */ /* 0x000fe20007ffe1ff */
[----:B0-----:R-:W-:-:S03]  /*0220*/  IMAD.WIDE.U32 R10, R35, 0x8, R12 ;  /* 0x00000008230a7825 */ /* 0x001fc600078e000c */
[----:B------:R-:W-:-:S04]  /*0230*/  IADD3 R16, P0, PT, R10, 0x20, RZ ;  /* 0x000000200a107810 */ /* 0x000fc80007f1e0ff */
[----:B------:R-:W-:-:S09]  /*0240*/  IADD3.X R17, PT, PT, RZ, R11, RZ, P0, !PT ;  /* 0x0000000bff117210 */ /* 0x000fd200007fe4ff */
.L_x_2:
[----:B------:R-:W0:Y:S01]  /*0250*/  LDC.64 R32, c[0x0][0x398] ;  /* 0x0000e600ff207b82 */ /* 0x000e220000000a00 */
[----:B------:R-:W-:Y:S01]  /*0260*/  IMAD.MOV.U32 R10, RZ, RZ, R16 ;  /* 0x000000ffff0a7224 */ /* 0x000fe200078e0010 */
[----:B------:R-:W-:Y:S01]  /*0270*/  MOV R11, R17 ;  /* 0x00000011000b7202 */ /* 0x000fe20000000f00 */
[----:B------:R-:W-:-:S04]  /*0280*/  IMAD.WIDE.U32 R14, R31, 0x8, R12 ;  /* 0x000000081f0e7825 */ /* 0x000fc800078e000c */
[----:B------:R-:W2:Y:S04]  /*0290*/  LDG.E.64 R26, desc[UR4][R10.64+-0x20] ;  /* 0xffffe0040a1a7981 */ /* 0x000ea8000c1e1b00 */
[----:B------:R-:W3:Y:S04]  /*02a0*/  LDG.E.64 R20, desc[UR4][R14.64] ;  /* 0x000000040e147981 */ /* 0x000ee8000c1e1b00 */
[----:B------:R-:W4:Y:S01]  /*02b0*/  LDG.E.64 R18, desc[UR4][R10.64+-0x18] ;  /* 0xffffe8040a127981 */ /* 0x000f22000c1e1b00 */
[----:B0-----:R-:W-:-:S05]  /*02c0*/  IMAD.WIDE R32, R30, 0x8, R32 ;  /* 0x000000081e207825 */ /* 0x001fca00078e0220 */
[----:B------:R-:W2:Y:S01]  /*02d0*/  LDG.E.64 R22, desc[UR4][R32.64] ;  /* 0x0000000420167981 */ /* 0x000ea2000c1e1b00 */
[----:B------:R-:W-:-:S05]  /*02e0*/  IMAD.WIDE R24, R5, 0x8, R32 ;  /* 0x0000000805187825 */ /* 0x000fca00078e0220 */
[----:B------:R0:W4:Y:S02]  /*02f0*/  LDG.E.64 R16, desc[UR4][R24.64] ;  /* 0x0000000418107981 */ /* 0x000124000c1e1b00 */
[----:B0-----:R-:W-:Y:S01]  /*0300*/  IMAD.WIDE R24, R5, 0x8, R24 ;  /* 0x0000000805187825 */ /* 0x001fe200078e0218 */
[C---:B--2---:R-:W-:Y:S01]  /*0310*/  DFMA R6, R22.reuse, R26, R6 ;  /* 0x0000001a1606722b */ /* 0x044fe20000000006 */
[----:B------:R-:W2:Y:S01]  /*0320*/  LDG.E.64 R26, desc[UR4][R14.64+0x8] ;  /* 0x000008040e1a7981 */ /* 0x000ea2000c1e1b00 */
[----:B---3--:R-:W-:-:S03]  /*0330*/  DFMA R28, R22, R20, R28 ;  /* 0x00000014161c722b */ /* 0x008fc6000000001c */
[----:B------:R-:W3:Y:S03]  /*0340*/  LDG.E.64 R22, desc[UR4][R10.64+-0x10] ;  /* 0xfffff0040a167981 */ /* 0x000ee6000c1e1b00 */
[C---:B----4-:R-:W-:Y:S01]  /*0350*/  DFMA R18, R16.reuse, R18, R6 ;  /* 0x000000121012722b */ /* 0x050fe20000000006 */
[----:B------:R-:W3:Y:S04]  /*0360*/  LDG.E.64 R20, desc[UR4][R24.64] ;  /* 0x0000000418147981 */ /* 0x000ee8000c1e1b00 */
[----:B------:R-:W4:Y:S01]  /*0370*/  LDG.E.64 R6, desc[UR4][R14.64+0x10] ;  /* 0x000010040e067981 */ /* 0x000f22000c1e1b00 */
[----:B------:R-:W-:Y:S01]  /*0380*/  IMAD.WIDE R32, R5, 0x8, R24 ;  /* 0x0000000805207825 */ /* 0x000fe200078e0218 */
[----:B--2---:R-:W-:-:S02]  /*0390*/  DFMA R16, R16, R26, R28 ;  /* 0x0000001a1010722b */ /* 0x004fc4000000001c */
[----:B------:R-:W2:Y:S04]  /*03a0*/  LDG.E.64 R28, desc[UR4][R10.64+-0x8] ;  /* 0xfffff8040a1c7981 */ /* 0x000ea8000c1e1b00 */
[----:B------:R-:W5:Y:S01]  /*03b0*/  LDG.E.64 R26, desc[UR4][R10.64] ;  /* 0x000000040a1a7981 */ /* 0x000f62000c1e1b00 */
[----:B---3--:R-:W-:-:S03]  /*03c0*/  DFMA R22, R20, R22, R18 ;  /* 0x000000161416722b */ /* 0x008fc60000000012 */
[----:B------:R0:W2:Y:S01]  /*03d0*/  LDG.E.64 R18, desc[UR4][R32.64] ;  /* 0x0000000420127981 */ /* 0x0000a2000c1e1b00 */
[----:B----4-:R-:W-:-:S03]  /*03e0*/  DFMA R20, R20, R6, R16 ;  /* 0x000000061414722b */ /* 0x010fc60000000010 */
[----:B------:R-:W3:Y:S01]  /*03f0*/  LDG.E.64 R16, desc[UR4][R14.64+0x18] ;  /* 0x000018040e107981 */ /* 0x000ee2000c1e1b00 */
[----:B0-----:R-:W-:-:S05]  /*0400*/  IMAD.WIDE R32, R5, 0x8, R32 ;  /* 0x0000000805207825 */ /* 0x001fca00078e0220 */
[----:B------:R-:W5:Y:S01]  /*0410*/  LDG.E.64 R6, desc[UR4][R32.64] ;  /* 0x0000000420067981 */ /* 0x000f62000c1e1b00 */
[----:B--2---:R-:W-:-:S03]  /*0420*/  DFMA R28, R18, R28, R22 ;  /* 0x0000001c121c722b */ /* 0x004fc60000000016 */
[----:B------:R-:W2:Y:S01]  /*0430*/  LDG.E.64 R22, desc[UR4][R10.64+0x8] ;  /* 0x000008040a167981 */ /* 0x000ea2000c1e1b00 */
[----:B---3--:R-:W-:-:S03]  /*0440*/  DFMA R16, R18, R16, R20 ;  /* 0x000000101210722b */ /* 0x008fc60000000014 */
[----:B------:R-:W3:Y:S01]  /*0450*/  LDG.E.64 R20, desc[UR4][R14.64+0x20] ;  /* 0x000020040e147981 */ /* 0x000ee2000c1e1b00 */
[----:B------:R-:W-:-:S03]  /*0460*/  IMAD.WIDE R18, R5, 0x8, R32 ;  /* 0x0000000805127825 */ /* 0x000fc600078e0220 */
[----:B------:R-:W4:Y:S04]  /*0470*/  LDG.E.64 R32, desc[UR4][R14.64+0x38] ;  /* 0x000038040e207981 */ /* 0x000f28000c1e1b00 */
[----:B------:R-:W2:Y:S01]  /*0480*/  LDG.E.64 R24, desc[UR4][R18.64] ;  /* 0x0000000412187981 */ /* 0x000ea2000c1e1b00 */
[----:B-----5:R-:W-:-:S03]  /*0490*/  DFMA R26, R6, R26, R28 ;  /* 0x0000001a061a722b */ /* 0x020fc6000000001c */
[----:B------:R-:W5:Y:S01]  /*04a0*/  LDG.E.64 R28, desc[UR4][R14.64+0x28] ;  /* 0x000028040e1c7981 */ /* 0x000f62000c1e1b00 */
[----:B---3--:R-:W-:Y:S01]  /*04b0*/  DFMA R16, R6, R20, R16 ;  /* 0x000000140610722b */ /* 0x008fe20000000010 */
[----:B------:R-:W-:Y:S02]  /*04c0*/  IMAD.WIDE R6, R5, 0x8, R18 ;  /* 0x0000000805067825 */ /* 0x000fe400078e0212 */
[----:B------:R-:W3:Y:S04]  /*04d0*/  LDG.E.64 R20, desc[UR4][R14.64+0x30] ;  /* 0x000030040e147981 */ /* 0x000ee8000c1e1b00 */
[----:B------:R-:W4:Y:S01]  /*04e0*/  LDG.E.64 R18, desc[UR4][R10.64+0x18] ;  /* 0x000018040a127981 */ /* 0x000f22000c1e1b00 */
[----:B--2---:R-:W-:-:S03]  /*04f0*/  DFMA R26, R24, R22, R26 ;  /* 0x00000016181a722b */ /* 0x004fc6000000001a */
[----:B------:R-:W3:Y:S01]  /*0500*/  LDG.E.64 R22, desc[UR4][R6.64] ;  /* 0x0000000406167981 */ /* 0x000ee2000c1e1b00 */
[----:B-----5:R-:W-:Y:S01]  /*0510*/  DFMA R16, R24, R28, R16 ;  /* 0x0000001c1810722b */ /* 0x020fe20000000010 */
[----:B------:R-:W-:Y:S02]  /*0520*/  IMAD.WIDE R24, R5, 0x8, R6 ;  /* 0x0000000805187825 */ /* 0x000fe400078e0206 */
[----:B------:R-:W2:Y:S04]  /*0530*/  LDG.E.64 R28, desc[UR4][R10.64+0x10] ;  /* 0x000010040a1c7981 */ /* 0x000ea8000c1e1b00 */
[----:B------:R-:W4:Y:S01]  /*0540*/  LDG.E.64 R24, desc[UR4][R24.64] ;  /* 0x0000000418187981 */ /* 0x000f22000c1e1b00 */
[----:B------:R-:W-:-:S05]  /*0550*/  VIADD R4, R4, 0x8 ;  /* 0x0000000804047836 */ /* 0x000fca0000000000 */
[----:B------:R-:W-:Y:S01]  /*0560*/  ISETP.NE.AND P0, PT, R4, RZ, PT ;  /* 0x000000ff0400720c */ /* 0x000fe20003f05270 */
[----:B------:R-:W-:Y:S01]  /*0570*/  VIADD R31, R31, 0x8 ;  /* 0x000000081f1f7836 */ /* 0x000fe20000000000 */
[----:B------:R-:W-:Y:S01]  /*0580*/  LEA R30, R5, R30, 0x3 ;  /* 0x0000001e051e7211 */ /* 0x000fe200078e18ff */
[C---:B---3--:R-:W-:Y:S02]  /*0590*/  DFMA R16, R22.reuse, R20, R16 ;  /* 0x000000141610722b */ /* 0x048fe40000000010 */
[----:B--2---:R-:W-:-:S06]  /*05a0*/  DFMA R26, R22, R28, R26 ;  /* 0x0000001c161a722b */ /* 0x004fcc000000001a */
[C---:B----4-:R-:W-:Y:S01]  /*05b0*/  DFMA R28, R24.reuse, R32, R16 ;  /* 0x00000020181c722b */ /* 0x050fe20000000010 */
[----:B------:R-:W-:Y:S01]  /*05c0*/  IADD3 R16, P1, PT, R10, 0x40, RZ ;  /* 0x000000400a107810 */ /* 0x000fe20007f3e0ff */
[----:B------:R-:W-:-:S03]  /*05d0*/  DFMA R6, R24, R18, R26 ;  /* 0x000000121806722b */ /* 0x000fc6000000001a */
[----:B------:R-:W-:Y:S01]  /*05e0*/  IADD3.X R17, PT, PT, RZ, R11, RZ, P1, !PT ;  /* 0x0000000bff117210 */ /* 0x000fe20000ffe4ff */
[----:B------:R-:W-:Y:S08]  /*05f0*/  @P0 BRA `(.L_x_2) ;  /* 0xfffffffc00140947 */ /* 0x000ff0000383ffff */
[----:B------:R-:W-:-:S07]  /*0600*/  IMAD.MOV.U32 R4, RZ, RZ, R9 ;  /* 0x000000ffff047224 */ /* 0x000fce00078e0009 */
.L_x_1:
[----:B------:R-:W-:-:S13]  /*0610*/  ISETP.NE.AND P0, PT, R8, RZ, PT ;  /* 0x000000ff0800720c */ /* 0x000fda0003f05270 */
[----:B------:R-:W-:Y:S05]  /*0620*/  @!P0 BRA `(.L_x_0) ;  /* 0x0000000400748947 */ /* 0x000fea0003800000 */
[----:B------:R-:W-:Y:S02]  /*0630*/  ISETP.GE.U32.AND P1, PT, R8, 0x4, PT ;  /* 0x000000040800780c */ /* 0x000fe40003f26070 */
[----:B------:R-:W-:-:S04]  /*0640*/  LOP3.LUT R34, R2, 0x3, RZ, 0xc0, !PT ;  /* 0x0000000302227812 */ /* 0x000fc800078ec0ff */
[----:B------:R-:W-:-:S07]  /*0650*/  ISETP.NE.AND P0, PT, R34, RZ, PT ;  /* 0x000000ff2200720c */ /* 0x000fce0003f05270 */
[----:B------:R-:W-:Y:S06]  /*0660*/  @!P1 BRA `(.L_x_3) ;  /* 0x0000000000a49947 */ /* 0x000fec0003800000 */
[----:B------:R-:W0:Y:S01]  /*0670*/  LDC.64 R12, c[0x0][0x390] ;  /* 0x0000e400ff0c7b82 */ /* 0x000e220000000a00 */
[----:B------:R-:W-:Y:S01]  /*0680*/  IADD3 R17, PT, PT, R35, R4, RZ ;  /* 0x0000000423117210 */ /* 0x000fe20007ffe0ff */
[----:B------:R-:W-:Y:S01]  /*0690*/  IMAD R11, R4, R5, R0 ;  /* 0x00000005040b7224 */ /* 0x000fe200078e0200 */
[----:B------:R-:W1:Y:S05]  /*06a0*/  LDCU.64 UR6, c[0x0][0x390] ;  /* 0x00007200ff0677ac */ /* 0x000e6a0008000a00 */
[----:B------:R-:W2:Y:S01]  /*06b0*/  LDC.64 R14, c[0x0][0x398] ;  /* 0x0000e600ff0e7b82 */ /* 0x000ea20000000a00 */
[----:B0-----:R-:W-:-:S06]  /*06c0*/  IMAD.WIDE.U32 R8, R17, 0x8, R12 ;  /* 0x0000000811087825 */ /* 0x001fcc00078e000c */
[----:B------:R-:W3:Y:S01]  /*06d0*/  LDG.E.64 R8, desc[UR4][R8.64] ;  /* 0x0000000408087981 */ /* 0x000ee2000c1e1b00 */
[----:B--2---:R-:W-:-:S05]  /*06e0*/  IMAD.WIDE R14, R11, 0x8, R14 ;  /* 0x000000080b0e7825 */ /* 0x004fca00078e020e */
[----:B------:R0:W3:Y:S01]  /*06f0*/  LDG.E.64 R24, desc[UR4][R14.64] ;  /* 0x000000040e187981 */ /* 0x0000e2000c1e1b00 */
[----:B------:R-:W-:Y:S01]  /*0700*/  IMAD.IADD R27, R17, 0x1, R2 ;  /* 0x00000001111b7824 */ /* 0x000fe200078e0202 */
[-C--:B------:R-:W-:Y:S02]  /*0710*/  IADD3 R16, P1, PT, R37, R4.reuse, RZ ;  /* 0x0000000425107210 */ /* 0x080fe40007f3e0ff */
[----:B------:R-:W-:Y:S01]  /*0720*/  IADD3 R11, P2, PT, R35, R4, RZ ;  /* 0x00000004230b7210 */ /* 0x000fe20007f5e0ff */
[----:B------:R-:W-:-:S03]  /*0730*/  IMAD.WIDE.U32 R26, R27, 0x8, R12 ;  /* 0x000000081b1a7825 */ /* 0x000fc600078e000c */
[----:B------:R-:W-:Y:S01]  /*0740*/  IADD3.X R18, PT, PT, RZ, RZ, RZ, P2, !PT ;  /* 0x000000ffff127210 */ /* 0x000fe200017fe4ff */
[----:B------:R-:W-:Y:S01]  /*0750*/  IMAD.X R17, RZ, RZ, RZ, P1 ;  /* 0x000000ffff117224 */ /* 0x000fe200008e06ff */
[----:B-1----:R-:W-:Y:S01]  /*0760*/  LEA R10, P2, R11, UR6, 0x3 ;  /* 0x000000060b0a7c11 */ /* 0x002fe2000f8418ff */
[----:B------:R-:W2:Y:S01]  /*0770*/  LDG.E.64 R26, desc[UR4][R26.64] ;  /* 0x000000041a1a7981 */ /* 0x000ea2000c1e1b00 */
[C---:B------:R-:W-:Y:S01]  /*0780*/  LEA R30, P1, R16.reuse, UR6, 0x3 ;  /* 0x00000006101e7c11 */ /* 0x040fe2000f8218ff */
[----:B------:R-:W-:Y:S01]  /*0790*/  IMAD.WIDE R32, R5, 0x8, R14 ;  /* 0x0000000805207825 */ /* 0x000fe200078e020e */
[----:B------:R-:W-:Y:S02]  /*07a0*/  LEA.HI.X R11, R11, UR7, R18, 0x3, P2 ;  /* 0x000000070b0b7c11 */ /* 0x000fe400090f1c12 */
[----:B------:R-:W-:Y:S02]  /*07b0*/  LEA.HI.X R31, R16, UR7, R17, 0x3, P1 ;  /* 0x00000007101f7c11 */ /* 0x000fe400088f1c11 */
[----:B------:R-:W4:Y:S01]  /*07c0*/  LDG.E.64 R18, desc[UR4][R32.64] ;  /* 0x0000000420127981 */ /* 0x000f22000c1e1b00 */
[----:B0-----:R-:W-:-:S03]  /*07d0*/  IMAD.WIDE R14, R5, 0x8, R32 ;  /* 0x00000008050e7825 */ /* 0x001fc600078e0220 */
[----:B------:R-:W4:Y:S04]  /*07e0*/  LDG.E.64 R22, desc[UR4][R10.64+0x8] ;  /* 0x000008040a167981 */ /* 0x000f28000c1e1b00 */
[----:B------:R-:W5:Y:S04]  /*07f0*/  LDG.E.64 R20, desc[UR4][R30.64+0x8] ;  /* 0x000008041e147981 */ /* 0x000f68000c1e1b00 */
[----:B------:R-:W5:Y:S04]  /*0800*/  LDG.E.64 R12, desc[UR4][R14.64] ;  /* 0x000000040e0c7981 */ /* 0x000f68000c1e1b00 */
[----:B------:R-:W5:Y:S04]  /*0810*/  LDG.E.64 R16, desc[UR4][R10.64+0x10] ;  /* 0x000010040a107981 */ /* 0x000f68000c1e1b00 */
[----:B------:R-:W5:Y:S04]  /*0820*/  LDG.E.64 R32, desc[UR4][R30.64+0x18] ;  /* 0x000018041e207981 */ /* 0x000f68000c1e1b00 */
[----:B------:R-:W5:Y:S01]  /*0830*/  LDG.E.64 R10, desc[UR4][R10.64+0x18] ;  /* 0x000018040a0a7981 */ /* 0x000f62000c1e1b00 */
[----:B---3--:R-:W-:Y:S01]  /*0840*/  DFMA R6, R24, R8, R6 ;  /* 0x000000081806722b */ /* 0x008fe20000000006 */
[----:B------:R-:W-:-:S02]  /*0850*/  IMAD.WIDE R8, R5, 0x8, R14 ;  /* 0x0000000805087825 */ /* 0x000fc400078e020e */
[----:B------:R-:W3:Y:S04]  /*0860*/  LDG.E.64 R14, desc[UR4][R30.64+0x10] ;  /* 0x000010041e0e7981 */ /* 0x000ee8000c1e1b00 */
[----:B------:R-:W3:Y:S01]  /*0870*/  LDG.E.64 R8, desc[UR4][R8.64] ;  /* 0x0000000408087981 */ /* 0x000ee2000c1e1b00 */
[----:B--2---:R-:W-:Y:S02]  /*0880*/  DFMA R26, R24, R26, R28 ;  /* 0x0000001a181a722b */ /* 0x004fe4000000001c */
[----:B----4-:R-:W-:-:S06]  /*0890*/  DFMA R6, R18, R22, R6 ;  /* 0x000000161206722b */ /* 0x010fcc0000000006 */
[----:B-----5:R-:W-:Y:S02]  /*08a0*/  DFMA R20, R18, R20, R26 ;  /* 0x000000141214722b */ /* 0x020fe4000000001a */
[----:B------:R-:W-:Y:S01]  /*08b0*/  DFMA R6, R12, R16, R6 ;  /* 0x000000100c06722b */ /* 0x000fe20000000006 */
[----:B------:R-:W-:-:S05]  /*08c0*/  IADD3 R4, PT, PT, R4, 0x4, RZ ;  /* 0x0000000404047810 */ /* 0x000fca0007ffe0ff */
[----:B---3--:R-:W-:Y:S02]  /*08d0*/  DFMA R14, R12, R14, R20 ;  /* 0x0000000e0c0e722b */ /* 0x008fe40000000014 */
[----:B------:R-:W-:-:S06]  /*08e0*/  DFMA R6, R8, R10, R6 ;  /* 0x0000000a0806722b */ /* 0x000fcc0000000006 */
[----:B------:R-:W-:-:S11]  /*08f0*/  DFMA R28, R8, R32, R14 ;  /* 0x00000020081c722b */ /* 0x000fd6000000000e */
.L_x_3:
[----:B------:R-:W-:Y:S05]  /*0900*/  @!P0 BRA `(.L_x_0) ;  /* 0x0000000000bc8947 */ /* 0x000fea0003800000 */
[----:B------:R-:W-:Y:S02]  /*0910*/  ISETP.NE.AND P1, PT, R34, 0x1, PT ;  /* 0x000000012200780c */ /* 0x000fe40003f25270 */
[----:B------:R-:W-:-:S04]  /*0920*/  LOP3.LUT R8, R2, 0x1, RZ, 0xc0, !PT ;  /* 0x0000000102087812 */ /* 0x000fc800078ec0ff */
[----:B------:R-:W-:-:S07]  /*0930*/  ISETP.NE.U32.AND P0, PT, R8, 0x1, PT ;  /* 0x000000010800780c */ /* 0x000fce0003f05070 */
[----:B------:R-:W-:Y:S06]  /*0940*/  @!P1 BRA `(.L_x_4) ;  /* 0x0000000000749947 */ /* 0x000fec0003800000 */
[----:B------:R-:W0:Y:S01]  /*0950*/  LDC.64 R12, c[0x0][0x390] ;  /* 0x0000e400ff0c7b82 */ /* 0x000e220000000a00 */
[----:B------:R-:W1:Y:S01]  /*0960*/  LDCU.64 UR6, c[0x0][0x390] ;  /* 0x00007200ff0677ac */ /* 0x000e620008000a00 */
[C---:B------:R-:W-:Y:S01]  /*0970*/  IMAD.IADD R17, R35.reuse, 0x1, R4 ;  /* 0x0000000123117824 */ /* 0x040fe200078e0204 */
[-C--:B------:R-:W-:Y:S01]  /*0980*/  IADD3 R11, P2, PT, R35, R4.reuse, RZ ;  /* 0x00000004230b7210 */ /* 0x080fe20007f5e0ff */
[----:B------:R-:W-:Y:S01]  /*0990*/  IMAD R9, R4, R5, R0 ;  /* 0x0000000504097224 */ /* 0x000fe200078e0200 */
[----:B------:R-:W-:Y:S02]  /*09a0*/  IADD3 R37, P1, PT, R37, R4, RZ ;  /* 0x0000000425257210 */ /* 0x000fe40007f3e0ff */
[----:B------:R-:W-:Y:S01]  /*09b0*/  IADD3 R15, PT, PT, R17, R2, RZ ;  /* 0x00000002110f7210 */ /* 0x000fe20007ffe0ff */
[----:B------:R-:W2:Y:S01]  /*09c0*/  LDC.64 R18, c[0x0][0x398] ;  /* 0x0000e600ff127b82 */ /* 0x000ea20000000a00 */
[----:B------:R-:W-:Y:S01]  /*09d0*/  IMAD.X R20, RZ, RZ, RZ, P2 ;  /* 0x000000ffff147224 */ /* 0x000fe200010e06ff */
[----:B------:R-:W-:-:S02]  /*09e0*/  IADD3.X R22, PT, PT, RZ, RZ, RZ, P1, !PT ;  /* 0x000000ffff167210 */ /* 0x000fc40000ffe4ff */
[----:B-1----:R-:W-:Y:S02]  /*09f0*/  LEA R8, P2, R11, UR6, 0x3 ;  /* 0x000000060b087c11 */ /* 0x002fe4000f8418ff */
[----:B------:R-:W-:Y:S01]  /*0a00*/  LEA R10, P1, R37, UR6, 0x3 ;  /* 0x00000006250a7c11 */ /* 0x000fe2000f8218ff */
[----:B0-----:R-:W-:-:S04]  /*0a10*/  IMAD.WIDE.U32 R16, R17, 0x8, R12 ;  /* 0x0000000811107825 */ /* 0x001fc800078e000c */
[----:B------:R-:W-:Y:S02]  /*0a20*/  IMAD.WIDE.U32 R14, R15, 0x8, R12 ;  /* 0x000000080f0e7825 */ /* 0x000fe400078e000c */
[----:B------:R-:W3:Y:S02]  /*0a30*/  LDG.E.64 R16, desc[UR4][R16.64] ;  /* 0x0000000410107981 */ /* 0x000ee4000c1e1b00 */
[----:B--2---:R-:W-:Y:S01]  /*0a40*/  IMAD.WIDE R18, R9, 0x8, R18 ;  /* 0x0000000809127825 */ /* 0x004fe200078e0212 */
[----:B------:R-:W-:Y:S01]  /*0a50*/  LEA.HI.X R9, R11, UR7, R20, 0x3, P2 ;  /* 0x000000070b097c11 */ /* 0x000fe200090f1c14 */
[----:B------:R-:W2:Y:S01]  /*0a60*/  LDG.E.64 R14, desc[UR4][R14.64] ;  /* 0x000000040e0e7981 */ /* 0x000ea2000c1e1b00 */
[----:B------:R-:W-:-:S03]  /*0a70*/  LEA.HI.X R11, R37, UR7, R22, 0x3, P1 ;  /* 0x00000007250b7c11 */ /* 0x000fc600088f1c16 */
[----:B------:R-:W3:Y:S01]  /*0a80*/  LDG.E.64 R12, desc[UR4][R18.64] ;  /* 0x00000004120c7981 */ /* 0x000ee2000c1e1b00 */
[----:B------:R-:W-:-:S03]  /*0a90*/  IMAD.WIDE R20, R5, 0x8, R18 ;  /* 0x0000000805147825 */ /* 0x000fc600078e0212 */
[----:B------:R-:W4:Y:S04]  /*0aa0*/  LDG.E.64 R8, desc[UR4][R8.64+0x8] ;  /* 0x0000080408087981 */ /* 0x000f28000c1e1b00 */
[----:B------:R-:W4:Y:S04]  /*0ab0*/  LDG.E.64 R20, desc[UR4][R20.64] ;  /* 0x0000000414147981 */ /* 0x000f28000c1e1b00 */
[----:B------:R-:W5:Y:S01]  /*0ac0*/  LDG.E.64 R10, desc[UR4][R10.64+0x8] ;  /* 0x000008040a0a7981 */ /* 0x000f62000c1e1b00 */
[----:B------:R-:W-:Y:S01]  /*0ad0*/  VIADD R4, R4, 0x2 ;  /* 0x0000000204047836 */ /* 0x000fe20000000000 */
[----:B---3--:R-:W-:-:S02]  /*0ae0*/  DFMA R6, R12, R16, R6 ;  /* 0x000000100c06722b */ /* 0x008fc40000000006 */
[----:B--2---:R-:W-:-:S06]  /*0af0*/  DFMA R28, R12, R14, R28 ;  /* 0x0000000e0c1c722b */ /* 0x004fcc000000001c */
[C---:B----4-:R-:W-:Y:S02]  /*0b00*/  DFMA R6, R20.reuse, R8, R6 ;  /* 0x000000081406722b */ /* 0x050fe40000000006 */
[----:B-----5:R-:W-:-:S11]  /*0b10*/  DFMA R28, R20, R10, R28 ;  /* 0x0000000a141c722b */ /* 0x020fd6000000001c */
.L_x_4:
[----:B------:R-:W-:Y:S05]  /*0b20*/  @P0 BRA `(.L_x_0) ;  /* 0x0000000000340947 */ /* 0x000fea0003800000 */
[----:B------:R-:W0:Y:S01]  /*0b30*/  LDC.64 R8, c[0x0][0x398] ;  /* 0x0000e600ff087b82 */ /* 0x000e220000000a00 */
[----:B------:R-:W-:Y:S01]  /*0b40*/  IADD3 R35, PT, PT, R35, R4, RZ ;  /* 0x0000000423237210 */ /* 0x000fe20007ffe0ff */
[----:B------:R-:W-:-:S04]  /*0b50*/  IMAD R11, R4, R5, R0 ;  /* 0x00000005040b7224 */ /* 0x000fc800078e0200 */
[----:B------:R-:W-:Y:S02]  /*0b60*/  IMAD.IADD R15, R35, 0x1, R2 ;  /* 0x00000001230f7824 */ /* 0x000fe400078e0202 */
[----:B------:R-:W1:Y:S01]  /*0b70*/  LDC.64 R12, c[0x0][0x390] ;  /* 0x0000e400ff0c7b82 */ /* 0x000e620000000a00 */
[----:B0-----:R-:W-:-:S06]  /*0b80*/  IMAD.WIDE R8, R11, 0x8, R8 ;  /* 0x000000080b087825 */ /* 0x001fcc00078e0208 */
[----:B------:R-:W2:Y:S01]  /*0b90*/  LDG.E.64 R8, desc[UR4][R8.64] ;  /* 0x0000000408087981 */ /* 0x000ea2000c1e1b00 */
[----:B-1----:R-:W-:-:S04]  /*0ba0*/  IMAD.WIDE.U32 R10, R35, 0x8, R12 ;  /* 0x00000008230a7825 */ /* 0x002fc800078e000c */
[----:B------:R-:W-:Y:S02]  /*0bb0*/  IMAD.WIDE.U32 R12, R15, 0x8, R12 ;  /* 0x000000080f0c7825 */ /* 0x000fe400078e000c */
[----:B------:R-:W2:Y:S04]  /*0bc0*/  LDG.E.64 R10, desc[UR4][R10.64] ;  /* 0x000000040a0a7981 */ /* 0x000ea8000c1e1b00 */
[----:B------:R-:W3:Y:S01]  /*0bd0*/  LDG.E.64 R12, desc[UR4][R12.64] ;  /* 0x000000040c0c7981 */ /* 0x000ee2000c1e1b00 */
[C---:B--2---:R-:W-:Y:S02]  /*0be0*/  DFMA R6, R8.reuse, R10, R6 ;  /* 0x0000000a0806722b */ /* 0x044fe40000000006 */
[----:B---3--:R-:W-:-:S11]  /*0bf0*/  DFMA R28, R8, R12, R28 ;  /* 0x0000000c081c722b */ /* 0x008fd6000000001c */
.L_x_0:
[----:B------:R-:W0:Y:S01]  /*0c00*/  LDC.64 R8, c[0x0][0x3a0] ;  /* 0x0000e800ff087b82 */ /* 0x000e220000000a00 */
[----:B------:R-:W-:-:S04]  /*0c10*/  IMAD R3, R3, R5, R0 ;  /* 0x0000000503037224 */ /* 0x000fc800078e0200 */
[----:B0-----:R-:W-:-:S05]  /*0c20*/  IMAD.WIDE R2, R3, 0x8, R8 ;  /* 0x0000000803027825 */ /* 0x001fca00078e0208 */
[----:B------:R-:W-:Y:S01]  /*0c30*/  STG.E.64 desc[UR4][R2.64], R6 ;  /* 0x0000000602007986 */ /* 0x000fe2000c101b04 */
[----:B------:R-:W-:-:S05]  /*0c40*/  IMAD.WIDE R4, R5, 0x8, R2 ;  /* 0x0000000805047825 */ /* 0x000fca00078e0202 */
[----:B------:R-:W-:Y:S01]  /*0c50*/  STG.E.64 desc[UR4][R4.64], R28 ;  /* 0x0000001c04007986 */ /* 0x000fe2000c101b04 */
[----:B------:R-:W-:Y:S05]  /*0c60*/  EXIT ;  /* 0x000000000000794d */ /* 0x000fea0003800000 */
.L_x_5:
[----:B------:R-:W-:-:S00]  /*0c70*/  BRA `(.L_x_5) ;  /* 0xfffffffc00fc7947 */ /* 0x000fc0000383ffff */
[----:B------:R-:W-:-:S00]  /*0c80*/  NOP ;  /* 0x0000000000007918 */ /* 0x000fc00000000000 */
[----:B------:R-:W-:-:S00]  /*0c90*/  NOP ;  /* 0x0000000000007918 */ /* 0x000fc00000000000 */
[----:B------:R-:W-:-:S00]  /*0ca0*/  NOP ;  /* 0x0000000000007918 */ /* 0x000fc00000000000 */
[----:B------:R-:W-:-:S00]  /*0cb0*/  NOP ;  /* 0x0000000000007918 */ /* 0x000fc00000000000 */
[----:B------:R-:W-:-:S00]  /*0cc0*/  NOP ;  /* 0x0000000000007918 */ /* 0x000fc00000000000 */
[----:B------:R-:W-:-:S00]  /*0cd0*/  NOP ;  /* 0x0000000000007918 */ /* 0x000fc00000000000 */
[----:B------:R-:W-:-:S00]  /*0ce0*/  NOP ;  /* 0x0000000000007918 */ /* 0x000fc00000000000 */
[----:B------:R-:W-:-:S00]  /*0cf0*/  NOP ;  /* 0x0000000000007918 */ /* 0x000fc00000000000 */
.L_x_6:


//--------------------- .nv.shared.reserved.0     --------------------------
	.section	.nv.shared.reserved.0,"aw",@nobits
	.weak		__nv_reservedSMEM_offset_0_alias
	.size		__nv_reservedSMEM_offset_0_alias, 0, 64
	.other		__nv_reservedSMEM_offset_0_alias,@"STO_CUDA_RESERVED_SHARED STV_DEFAULT"
__nv_reservedSMEM_offset_0_alias:
	.zero		0
	.zero		64


//--------------------- .nv.constant0.kernel_gpu3 --------------------------
	.section	.nv.constant0.kernel_gpu3,"a",@progbits
	.sectionflags	@""
	.align	4
.nv.constant0.kernel_gpu3:
	.zero		936


//--------------------- SYMBOLS --------------------------

	.type		.nv.reservedSmem.offset0,@object
	.size		.nv.reservedSmem.offset0,0x4
